	.headerflags	@"EF_CUDA_TEXMODE_UNIFIED EF_CUDA_64BIT_ADDRESS EF_CUDA_ACCELERATORS EF_CUDA_SM90 EF_CUDA_VIRTUAL_SM(EF_CUDA_SM90)"
	.elftype	@"ET_EXEC"


//--------------------- .nv.info                  --------------------------
	.section	.nv.info,"",@"SHT_CUDA_INFO"
	.align	4


	//----- nvinfo : EIATTR_REGCOUNT
	.align		4
        /*0000*/ 	.byte	0x04, 0x2f
        /*0002*/ 	.short	(.L_3 - .L_2)
	.align		4
.L_2:
        /*0004*/ 	.word	index@(triton_poi_fused__native_batch_norm_legit_no_training_relu_84)
        /*0008*/ 	.word	0x00000016


	//----- nvinfo : EIATTR_MIN_STACK_SIZE
	.align		4
.L_3:
        /*000c*/ 	.byte	0x04, 0x12
        /*000e*/ 	.short	(.L_5 - .L_4)
	.align		4
.L_4:
        /*0010*/ 	.word	index@(triton_poi_fused__native_batch_norm_legit_no_training_relu_84)
        /*0014*/ 	.word	0x00000000


	//----- nvinfo : EIATTR_FRAME_SIZE
	.align		4
.L_5:
        /*0018*/ 	.byte	0x04, 0x11
        /*001a*/ 	.short	(.L_7 - .L_6)
	.align		4
.L_6:
        /*001c*/ 	.word	index@(triton_poi_fused__native_batch_norm_legit_no_training_relu_84)
        /*0020*/ 	.word	0x00000000


	//----- nvinfo : EIATTR_MIN_STACK_SIZE
	.align		4
.L_7:
        /*0024*/ 	.byte	0x04, 0x12
        /*0026*/ 	.short	(.L_9 - .L_8)
	.align		4
.L_8:
        /*0028*/ 	.word	index@(triton_poi_fused__native_batch_norm_legit_no_training_relu_84)
        /*002c*/ 	.word	0x00000000
.L_9:


//--------------------- .nv.info.triton_poi_fused__native_batch_norm_legit_no_training_relu_84 --------------------------
	.section	.nv.info.triton_poi_fused__native_batch_norm_legit_no_training_relu_84,"",@"SHT_CUDA_INFO"
	.sectionflags	@""
	.align	4


	//----- nvinfo : EIATTR_CUDA_API_VERSION
	.align		4
        /*0000*/ 	.byte	0x04, 0x37
        /*0002*/ 	.short	(.L_11 - .L_10)
.L_10:
        /*0004*/ 	.word	0x0000007c


	//----- nvinfo : EIATTR_KPARAM_INFO
	.align		4
.L_11:
        /*0008*/ 	.byte	0x04, 0x17
        /*000a*/ 	.short	(.L_13 - .L_12)
.L_12:
        /*000c*/ 	.word	0x00000000
        /*0010*/ 	.short	0x0006
        /*0012*/ 	.short	0x0030
        /*0014*/ 	.byte	0x00, 0xf0, 0x11, 0x00


	//----- nvinfo : EIATTR_KPARAM_INFO
	.align		4
.L_13:
        /*0018*/ 	.byte	0x04, 0x17
        /*001a*/ 	.short	(.L_15 - .L_14)
.L_14:
        /*001c*/ 	.word	0x00000000
        /*0020*/ 	.short	0x0005
        /*0022*/ 	.short	0x0028
        /*0024*/ 	.byte	0x00, 0xf4, 0x21, 0x00


	//----- nvinfo : EIATTR_KPARAM_INFO
	.align		4
.L_15:
        /*0028*/ 	.byte	0x04, 0x17
        /*002a*/ 	.short	(.L_17 - .L_16)
.L_16:
        /*002c*/ 	.word	0x00000000
        /*0030*/ 	.short	0x0004
        /*0032*/ 	.short	0x0020
        /*0034*/ 	.byte	0x00, 0xf4, 0x21, 0x00


	//----- nvinfo : EIATTR_KPARAM_INFO
	.align		4
.L_17:
        /*0038*/ 	.byte	0x04, 0x17
        /*003a*/ 	.short	(.L_19 - .L_18)
.L_18:
        /*003c*/ 	.word	0x00000000
        /*0040*/ 	.short	0x0003
        /*0042*/ 	.short	0x0018
        /*0044*/ 	.byte	0x00, 0xf4, 0x21, 0x00


	//----- nvinfo : EIATTR_KPARAM_INFO
	.align		4
.L_19:
        /*0048*/ 	.byte	0x04, 0x17
        /*004a*/ 	.short	(.L_21 - .L_20)
.L_20:
        /*004c*/ 	.word	0x00000000
        /*0050*/ 	.short	0x0002
        /*0052*/ 	.short	0x0010
        /*0054*/ 	.byte	0x00, 0xf4, 0x21, 0x00


	//----- nvinfo : EIATTR_KPARAM_INFO
	.align		4
.L_21:
        /*0058*/ 	.byte	0x04, 0x17
        /*005a*/ 	.short	(.L_23 - .L_22)
.L_22:
        /*005c*/ 	.word	0x00000000
        /*0060*/ 	.short	0x0001
        /*0062*/ 	.short	0x0008
        /*0064*/ 	.byte	0x00, 0xf4, 0x21, 0x00


	//----- nvinfo : EIATTR_KPARAM_INFO
	.align		4
.L_23:
        /*0068*/ 	.byte	0x04, 0x17
        /*006a*/ 	.short	(.L_25 - .L_24)
.L_24:
        /*006c*/ 	.word	0x00000000
        /*0070*/ 	.short	0x0000
        /*0072*/ 	.short	0x0000
        /*0074*/ 	.byte	0x00, 0xf4, 0x21, 0x00


	//----- nvinfo : EIATTR_SPARSE_MMA_MASK
	.align		4
.L_25:
        /*0078*/ 	.byte	0x03, 0x50
        /*007a*/ 	.short	0x0000


	//----- nvinfo : EIATTR_MAXREG_COUNT
	.align		4
        /*007c*/ 	.byte	0x03, 0x1b
        /*007e*/ 	.short	0x00ff


	//----- nvinfo : EIATTR_EXIT_INSTR_OFFSETS
	.align		4
        /*0080*/ 	.byte	0x04, 0x1c
        /*0082*/ 	.short	(.L_27 - .L_26)


	//   ....[0]....
.L_26:
        /*0084*/ 	.word	0x00000490


	//   ....[1]....
        /*0088*/ 	.word	0x000004b0


	//----- nvinfo : EIATTR_REQNTID
	.align		4
.L_27:
        /*008c*/ 	.byte	0x04, 0x10
        /*008e*/ 	.short	(.L_29 - .L_28)
.L_28:
        /*0090*/ 	.word	0x00000080
        /*0094*/ 	.word	0x00000001
        /*0098*/ 	.word	0x00000001


	//----- nvinfo : EIATTR_CBANK_PARAM_SIZE
	.align		4
.L_29:
        /*009c*/ 	.byte	0x03, 0x19
        /*009e*/ 	.short	0x0034


	//----- nvinfo : EIATTR_PARAM_CBANK
	.align		4
        /*00a0*/ 	.byte	0x04, 0x0a
        /*00a2*/ 	.short	(.L_31 - .L_30)
	.align		4
.L_30:
        /*00a4*/ 	.word	index@(.nv.constant0.triton_poi_fused__native_batch_norm_legit_no_training_relu_84)
        /*00a8*/ 	.short	0x0210
        /*00aa*/ 	.short	0x0034


	//----- nvinfo : EIATTR_SW_WAR
	.align		4
.L_31:
        /*00ac*/ 	.byte	0x04, 0x36
        /*00ae*/ 	.short	(.L_33 - .L_32)
.L_32:
        /*00b0*/ 	.word	0x00000008
.L_33:


//--------------------- .nv.callgraph             --------------------------
	.section	.nv.callgraph,"",@"SHT_CUDA_CALLGRAPH"
	.align	4
	.sectionentsize	8
	.align		4
        /*0000*/ 	.word	0x00000000
	.align		4
        /*0004*/ 	.word	0xffffffff
	.align		4
        /*0008*/ 	.word	0x00000000
	.align		4
        /*000c*/ 	.word	0xfffffffe
	.align		4
        /*0010*/ 	.word	0x00000000
	.align		4
        /*0014*/ 	.word	0xfffffffd
	.align		4
        /*0018*/ 	.word	0x00000000
	.align		4
        /*001c*/ 	.word	0xfffffffc


//--------------------- .nv.constant4             --------------------------
	.section	.nv.constant4,"a",@progbits
	.align	8
	.align		8
.nv.constant4:
        /*0000*/ 	.dword	_$_str
	.align		8
        /*0008*/ 	.dword	_$_str_$_2


//--------------------- .text.triton_poi_fused__native_batch_norm_legit_no_training_relu_84 --------------------------
	.section	.text.triton_poi_fused__native_batch_norm_legit_no_training_relu_84,"ax",@progbits
	.align	128
        .global         triton_poi_fused__native_batch_norm_legit_no_training_relu_84
        .type           triton_poi_fused__native_batch_norm_legit_no_training_relu_84,@function
        .size           triton_poi_fused__native_batch_norm_legit_no_training_relu_84,(.L_x_1 - triton_poi_fused__native_batch_norm_legit_no_training_relu_84)
        .other          triton_poi_fused__native_batch_norm_legit_no_training_relu_84,@"STO_CUDA_ENTRY STV_DEFAULT"
triton_poi_fused__native_batch_norm_legit_no_training_relu_84:
.text.triton_poi_fused__native_batch_norm_legit_no_training_relu_84:
[----:B------:R-:W0:Y:S01]  /*0000*/  LDC R1, c[0x0][0x28] ;  /* 0x00000a00ff017b82 */ /* 0x000e220000000800 */
[----:B------:R-:W1:Y:S07]  /*0010*/  S2R R0, SR_TID.X ;  /* 0x0000000000007919 */ /* 0x000e6e0000002100 */
[----:B------:R-:W2:Y:S01]  /*0020*/  LDC.64 R8, c[0x0][0x220] ;  /* 0x00008800ff087b82 */ /* 0x000ea20000000a00 */
[----:B------:R-:W-:Y:S01]  /*0030*/  ULDC.64 UR4, c[0x0][0x208] ;  /* 0x0000820000047ab9 */ /* 0x000fe20000000a00 */
[----:B------:R-:W3:Y:S06]  /*0040*/  S2R R5, SR_CTAID.X ;  /* 0x0000000000057919 */ /* 0x000eec0000002500 */
[----:B------:R-:W4:Y:S08]  /*0050*/  LDC.64 R14, c[0x0][0x218] ;  /* 0x00008600ff0e7b82 */ /* 0x000f300000000a00 */
[----:B------:R-:W5:Y:S08]  /*0060*/  LDC.64 R12, c[0x0][0x210] ;  /* 0x00008400ff0c7b82 */ /* 0x000f700000000a00 */
[----:B------:R-:W4:Y:S01]  /*0070*/  LDC.64 R16, c[0x0][0x228] ;  /* 0x00008a00ff107b82 */ /* 0x000f220000000a00 */
[----:B-1----:R-:W-:-:S07]  /*0080*/  SHF.L.U32 R0, R0, 0x1, RZ ;  /* 0x0000000100007819 */ /* 0x002fce00000006ff */
[----:B------:R-:W1:Y:S01]  /*0090*/  LDC.64 R18, c[0x0][0x230] ;  /* 0x00008c00ff127b82 */ /* 0x000e620000000a00 */
[----:B---3--:R-:W-:Y:S02]  /*00a0*/  SHF.R.S32.HI R3, RZ, 0x17, R5 ;  /* 0x00000017ff037819 */ /* 0x008fe40000011405 */
[----:B------:R-:W-:Y:S02]  /*00b0*/  LOP3.LUT R0, R0, 0xfe, RZ, 0xc0, !PT ;  /* 0x000000fe00007812 */ /* 0x000fe400078ec0ff */
[----:B------:R-:W-:Y:S02]  /*00c0*/  SGXT R3, R3, 0x1 ;  /* 0x000000010303781a */ /* 0x000fe40000000200 */
[----:B------:R-:W-:-:S04]  /*00d0*/  LEA R0, R5, R0, 0x8 ;  /* 0x0000000005007211 */ /* 0x000fc800078e40ff */
[----:B------:R-:W-:Y:S02]  /*00e0*/  LEA.HI R3, R3, R0, RZ, 0x2 ;  /* 0x0000000003037211 */ /* 0x000fe400078f10ff */
[----:B------:R-:W-:Y:S02]  /*00f0*/  ISETP.GE.AND P0, PT, R0, 0x3200, PT ;  /* 0x000032000000780c */ /* 0x000fe40003f06270 */
[----:B------:R-:W-:-:S05]  /*0100*/  SHF.R.S32.HI R3, RZ, 0x2, R3 ;  /* 0x00000002ff037819 */ /* 0x000fca0000011403 */
[----:B------:R-:W-:-:S05]  /*0110*/  IMAD.HI R2, R3, 0x51eb851f, RZ ;  /* 0x51eb851f03027827 */ /* 0x000fca00078e02ff */
[----:B------:R-:W-:-:S04]  /*0120*/  SHF.R.U32.HI R5, RZ, 0x1f, R2 ;  /* 0x0000001fff057819 */ /* 0x000fc80000011602 */
[----:B------:R-:W-:Y:S02]  /*0130*/  LEA.HI.SX32 R2, R2, R5, 0x18 ;  /* 0x0000000502027211 */ /* 0x000fe400078fc2ff */
[----:B------:R-:W-:-:S03]  /*0140*/  CS2R R4, SRZ ;  /* 0x0000000000047805 */ /* 0x000fc6000001ff00 */
[----:B------:R-:W-:-:S04]  /*0150*/  IMAD R11, R2, -0x320, R3 ;  /* 0xfffffce0020b7824 */ /* 0x000fc800078e0203 */
[----:B--2---:R-:W-:-:S05]  /*0160*/  IMAD.WIDE R8, R11, 0x4, R8 ;  /* 0x000000040b087825 */ /* 0x004fca00078e0208 */
[----:B------:R-:W2:Y:S04]  /*0170*/  @!P0 LDG.E.EL R4, desc[UR4][R8.64] ;  /* 0x0000000408048981 */ /* 0x000ea8000c2e1900 */
[----:B------:R3:W2:Y:S01]  /*0180*/  @!P0 LDG.E.EL R5, desc[UR4][R8.64] ;  /* 0x0000000408058981 */ /* 0x0006a2000c2e1900 */
[----:B------:R-:W-:Y:S02]  /*0190*/  CS2R R6, SRZ ;  /* 0x0000000000067805 */ /* 0x000fe4000001ff00 */
[----:B------:R-:W-:Y:S01]  /*01a0*/  CS2R R2, SRZ ;  /* 0x0000000000027805 */ /* 0x000fe2000001ff00 */
[----:B----4-:R-:W-:-:S04]  /*01b0*/  IMAD.WIDE R14, R11, 0x4, R14 ;  /* 0x000000040b0e7825 */ /* 0x010fc800078e020e */
[----:B-----5:R-:W-:Y:S01]  /*01c0*/  IMAD.WIDE R12, R0, 0x4, R12 ;  /* 0x00000004000c7825 */ /* 0x020fe200078e020c */
[----:B------:R-:W4:Y:S01]  /*01d0*/  @!P0 LDG.E.EL R7, desc[UR4][R14.64] ;  /* 0x000000040e078981 */ /* 0x000f22000c2e1900 */
[----:B---3--:R-:W-:Y:S02]  /*01e0*/  CS2R R8, SRZ ;  /* 0x0000000000087805 */ /* 0x008fe4000001ff00 */
[C---:B0-----:R-:W-:Y:S01]  /*01f0*/  IMAD.WIDE R16, R11.reuse, 0x4, R16 ;  /* 0x000000040b107825 */ /* 0x041fe200078e0210 */
[----:B------:R0:W3:Y:S03]  /*0200*/  @!P0 LDG.E.EL R6, desc[UR4][R14.64] ;  /* 0x000000040e068981 */ /* 0x0000e6000c2e1900 */
[----:B-1----:R-:W-:Y:S01]  /*0210*/  IMAD.WIDE R18, R11, 0x4, R18 ;  /* 0x000000040b127825 */ /* 0x002fe200078e0212 */
[----:B------:R1:W4:Y:S01]  /*0220*/  @!P0 LDG.E.64 R2, desc[UR4][R12.64] ;  /* 0x000000040c028981 */ /* 0x000322000c1e1b00 */
[----:B------:R-:W-:-:S03]  /*0230*/  CS2R R10, SRZ ;  /* 0x00000000000a7805 */ /* 0x000fc6000001ff00 */
[----:B------:R-:W5:Y:S04]  /*0240*/  @!P0 LDG.E.EL R9, desc[UR4][R18.64] ;  /* 0x0000000412098981 */ /* 0x000f68000c2e1900 */
[----:B------:R-:W5:Y:S04]  /*0250*/  @!P0 LDG.E.EL R10, desc[UR4][R16.64] ;  /* 0x00000004100a8981 */ /* 0x000f68000c2e1900 */
[----:B------:R-:W3:Y:S04]  /*0260*/  @!P0 LDG.E.EL R11, desc[UR4][R16.64] ;  /* 0x00000004100b8981 */ /* 0x000ee8000c2e1900 */
[----:B------:R-:W3:Y:S01]  /*0270*/  @!P0 LDG.E.EL R8, desc[UR4][R18.64] ;  /* 0x0000000412088981 */ /* 0x000ee2000c2e1900 */
[----:B0-----:R-:W-:Y:S01]  /*0280*/  HFMA2.MMA R14, -RZ, RZ, 1.625, 0 ;  /* 0x3e800000ff0e7435 */ /* 0x001fe200000001ff */
[----:B--2---:R-:W-:Y:S01]  /*0290*/  FADD R4, R4, 9.9999997473787516356e-06 ;  /* 0x3727c5ac04047421 */ /* 0x004fe20000000000 */
[----:B------:R-:W-:-:S03]  /*02a0*/  FADD R5, R5, 9.9999997473787516356e-06 ;  /* 0x3727c5ac05057421 */ /* 0x000fc60000000000 */
[----:B-1----:R-:W0:Y:S08]  /*02b0*/  MUFU.SQRT R12, R4 ;  /* 0x00000004000c7308 */ /* 0x002e300000002000 */
[----:B------:R1:W2:Y:S01]  /*02c0*/  MUFU.SQRT R13, R5 ;  /* 0x00000005000d7308 */ /* 0x0002a20000002000 */
[C---:B0-----:R-:W-:Y:S02]  /*02d0*/  FSETP.GT.AND P1, PT, R12.reuse, 8.50705917302346158658e+37, PT ;  /* 0x7e8000000c00780b */ /* 0x041fe40003f24000 */
[----:B------:R-:W-:Y:S01]  /*02e0*/  FSETP.GEU.AND P3, PT, R12, 1.175494350822287508e-38, PT ;  /* 0x008000000c00780b */ /* 0x000fe20003f6e000 */
[----:B-1----:R-:W0:Y:S01]  /*02f0*/  LDC.64 R4, c[0x0][0x238] ;  /* 0x00008e00ff047b82 */ /* 0x002e220000000a00 */
[----:B--2---:R-:W-:-:S02]  /*0300*/  FSETP.GT.AND P2, PT, R13, 8.50705917302346158658e+37, PT ;  /* 0x7e8000000d00780b */ /* 0x004fc40003f44000 */
[----:B------:R-:W-:-:S07]  /*0310*/  FSETP.GEU.AND P4, PT, R13, 1.175494350822287508e-38, PT ;  /* 0x008000000d00780b */ /* 0x000fce0003f8e000 */
[----:B------:R-:W-:-:S04]  /*0320*/  @P1 FMUL R12, R12, 0.25 ;  /* 0x3e8000000c0c1820 */ /* 0x000fc80000400000 */
[----:B------:R-:W-:Y:S01]  /*0330*/  @!P3 FMUL R12, R12, 16777216 ;  /* 0x4b8000000c0cb820 */ /* 0x000fe20000400000 */
[----:B------:R-:W-:-:S04]  /*0340*/  @P2 FMUL R13, R13, 0.25 ;  /* 0x3e8000000d0d2820 */ /* 0x000fc80000400000 */
[----:B------:R-:W-:Y:S01]  /*0350*/  @!P4 FMUL R13, R13, 16777216 ;  /* 0x4b8000000d0dc820 */ /* 0x000fe20000400000 */
[----:B------:R-:W1:Y:S01]  /*0360*/  MUFU.RCP R12, R12 ;  /* 0x0000000c000c7308 */ /* 0x000e620000001000 */
[----:B------:R-:W-:-:S07]  /*0370*/  FSEL R15, R14, 1, P1 ;  /* 0x3f8000000e0f7808 */ /* 0x000fce0000800000 */
[----:B------:R-:W2:Y:S01]  /*0380*/  MUFU.RCP R13, R13 ;  /* 0x0000000d000d7308 */ /* 0x000ea20000001000 */
[----:B------:R-:W-:Y:S01]  /*0390*/  FSEL R14, R14, 1, P2 ;  /* 0x3f8000000e0e7808 */ /* 0x000fe20001000000 */
[----:B------:R-:W-:-:S04]  /*03a0*/  @!P3 FMUL R15, R15, 16777216 ;  /* 0x4b8000000f0fb820 */ /* 0x000fc80000400000 */
[----:B------:R-:W-:Y:S01]  /*03b0*/  @!P4 FMUL R14, R14, 16777216 ;  /* 0x4b8000000e0ec820 */ /* 0x000fe20000400000 */
[----:B----4-:R-:W-:Y:S01]  /*03c0*/  FADD R2, -R7, R2 ;  /* 0x0000000207027221 */ /* 0x010fe20000000100 */
[----:B---3--:R-:W-:Y:S01]  /*03d0*/  FADD R3, -R6, R3 ;  /* 0x0000000306037221 */ /* 0x008fe20000000100 */
[----:B-1----:R-:W-:Y:S01]  /*03e0*/  FMUL R15, R12, R15 ;  /* 0x0000000f0c0f7220 */ /* 0x002fe20000400000 */
[----:B--2---:R-:W-:-:S03]  /*03f0*/  FMUL R14, R13, R14 ;  /* 0x0000000e0d0e7220 */ /* 0x004fc60000400000 */
[----:B------:R-:W-:Y:S01]  /*0400*/  FMUL R2, R2, R15 ;  /* 0x0000000f02027220 */ /* 0x000fe20000400000 */
[----:B------:R-:W-:-:S03]  /*0410*/  FMUL R3, R3, R14 ;  /* 0x0000000e03037220 */ /* 0x000fc60000400000 */
[----:B-----5:R-:W-:Y:S01]  /*0420*/  FFMA R2, R2, R10, R9 ;  /* 0x0000000a02027223 */ /* 0x020fe20000000009 */
[----:B------:R-:W-:-:S04]  /*0430*/  FFMA R3, R3, R11, R8 ;  /* 0x0000000b03037223 */ /* 0x000fc80000000008 */
[----:B------:R-:W-:Y:S02]  /*0440*/  FSETP.GEU.AND P1, PT, R2, RZ, PT ;  /* 0x000000ff0200720b */ /* 0x000fe40003f2e000 */
[C---:B------:R-:W-:Y:S01]  /*0450*/  FSETP.GEU.AND P2, PT, R3.reuse, RZ, PT ;  /* 0x000000ff0300720b */ /* 0x040fe20003f4e000 */
[----:B0-----:R-:W-:Y:S01]  /*0460*/  IMAD.WIDE R4, R0, 0x4, R4 ;  /* 0x0000000400047825 */ /* 0x001fe200078e0204 */
[----:B------:R-:W-:Y:S02]  /*0470*/  FSEL R2, R2, RZ, P1 ;  /* 0x000000ff02027208 */ /* 0x000fe40000800000 */
[----:B------:R-:W-:Y:S01]  /*0480*/  FSEL R3, R3, RZ, P2 ;  /* 0x000000ff03037208 */ /* 0x000fe20001000000 */
[----:B------:R-:W-:Y:S08]  /*0490*/  @P0 EXIT ;  /* 0x000000000000094d */ /* 0x000ff00003800000 */
[----:B------:R-:W-:Y:S01]  /*04a0*/  STG.E.64 desc[UR4][R4.64], R2 ;  /* 0x0000000204007986 */ /* 0x000fe2000c101b04 */
[----:B------:R-:W-:Y:S05]  /*04b0*/  EXIT ;  /* 0x000000000000794d */ /* 0x000fea0003800000 */
.L_x_0:
[----:B------:R-:W-:-:S00]  /*04c0*/  BRA `(.L_x_0) ;  /* 0xfffffffc00fc7947 */ /* 0x000fc0000383ffff */
[----:B------:R-:W-:-:S00]  /*04d0*/  NOP ;  /* 0x0000000000007918 */ /* 0x000fc00000000000 */
        /* <DEDUP_REMOVED lines=10> */
.L_x_1:


//--------------------- .nv.global.init           --------------------------
	.section	.nv.global.init,"aw",@progbits
.nv.global.init:
	.type		_$_str,@object
	.size		_$_str,(_$_str_$_2 - _$_str)
_$_str:
        /*0000*/ 	.byte	0x5f, 0x5f, 0x43, 0x55, 0x44, 0x41, 0x5f, 0x46, 0x54, 0x5a, 0x00
	.type		_$_str_$_2,@object
	.size		_$_str_$_2,(.L_1 - _$_str_$_2)
_$_str_$_2:
        /*000b*/ 	.byte	0x5f, 0x5f, 0x43, 0x55, 0x44, 0x41, 0x5f, 0x50, 0x52, 0x45, 0x43, 0x5f, 0x53, 0x51, 0x52, 0x54
        /*001b*/ 	.byte	0x00
.L_1:


//--------------------- .nv.constant0.triton_poi_fused__native_batch_norm_legit_no_training_relu_84 --------------------------
	.section	.nv.constant0.triton_poi_fused__native_batch_norm_legit_no_training_relu_84,"a",@progbits
	.sectionflags	@""
	.align	4
.nv.constant0.triton_poi_fused__native_batch_norm_legit_no_training_relu_84:
	.zero		580
